//
// Generated by NVIDIA NVVM Compiler
//
// Compiler Build ID: CL-36424714
// Cuda compilation tools, release 13.0, V13.0.88
// Based on NVVM 20.0.0
//

.version 9.0
.target sm_100
.address_size 64

	// .globl	_Z17test_print_kernelPKfi
.extern .func  (.param .b32 func_retval0) vprintf
(
	.param .b64 vprintf_param_0,
	.param .b64 vprintf_param_1
)
;
.global .align 1 .b8 $str[66] = {69, 108, 101, 109, 101, 110, 116, 91, 37, 100, 93, 32, 61, 32, 37, 102, 44, 32, 116, 104, 114, 101, 97, 100, 73, 100, 120, 46, 120, 32, 61, 32, 37, 100, 44, 32, 98, 108, 111, 99, 107, 73, 100, 120, 46, 120, 61, 37, 100, 44, 32, 98, 108, 111, 99, 107, 68, 105, 109, 46, 120, 61, 37, 100, 10};

.visible .entry _Z17test_print_kernelPKfi(
	.param .u64 .ptr .align 1 _Z17test_print_kernelPKfi_param_0,
	.param .u32 _Z17test_print_kernelPKfi_param_1
)
{
	.local .align 8 .b8 	__local_depot0[32];
	.reg .b64 	%SP;
	.reg .b64 	%SPL;
	.reg .b32 	%r<7>;
	.reg .b32 	%f<2>;
	.reg .b64 	%rd<9>;
	.reg .b64 	%fd<2>;

	mov.u64 	%SPL, __local_depot0;
	cvta.local.u64 	%SP, %SPL;
	ld.param.u64 	%rd1, [_Z17test_print_kernelPKfi_param_0];
	cvta.to.global.u64 	%rd2, %rd1;
	add.u64 	%rd3, %SP, 0;
	add.u64 	%rd4, %SPL, 0;
	mov.u32 	%r1, %tid.x;
	mov.u32 	%r2, %ctaid.x;
	mov.u32 	%r3, %ntid.x;
	mad.lo.s32 	%r4, %r2, %r3, %r1;
	mul.wide.s32 	%rd5, %r4, 4;
	add.s64 	%rd6, %rd2, %rd5;
	ld.global.f32 	%f1, [%rd6];
	cvt.f64.f32 	%fd1, %f1;
	st.local.u32 	[%rd4], %r4;
	st.local.f64 	[%rd4+8], %fd1;
	st.local.v2.u32 	[%rd4+16], {%r1, %r2};
	st.local.u32 	[%rd4+24], %r3;
	mov.u64 	%rd7, $str;
	cvta.global.u64 	%rd8, %rd7;
	{ // callseq 0, 0
	.param .b64 param0;
	st.param.b64 	[param0], %rd8;
	.param .b64 param1;
	st.param.b64 	[param1], %rd3;
	.param .b32 retval0;
	call.uni (retval0), 
	vprintf, 
	(
	param0, 
	param1
	);
	ld.param.b32 	%r5, [retval0];
	} // callseq 0
	ret;

}


// ===== COMPILED SASS (sm_100) =====

	.target	sm_100

	.elftype	@"ET_EXEC"


//--------------------- .note.nv.tkinfo           --------------------------
	.section	.note.nv.tkinfo,"",@"SHT_NOTE"
	.sectionflags	@"SHF_NOTE_NV_TKINFO"
	.tkinfo
        /*0018*/ 	.word	0x00000002
        /*0030*/ 	.string	""
        /*0030*/ 	.string	"ptxas"
        /*0030*/ 	.string	"Cuda compilation tools, release 13.0, V13.0.88"
        /*0030*/ 	.string	"Build cuda_13.0.r13.0/compiler.36424714_0"
        /*0030*/ 	.string	"-arch sm_100 -m 64 "



//--------------------- .note.nv.cuinfo           --------------------------
	.section	.note.nv.cuinfo,"",@"SHT_NOTE"
	.sectionflags	@"SHF_NOTE_NV_CUINFO"
        /*0018*/ 	.short	0x0002
        /*001a*/ 	.short	0x0064
        /*001c*/ 	.short	0x0082
	.zero		2


//--------------------- .nv.info                  --------------------------
	.section	.nv.info,"",@"SHT_CUDA_INFO"
	.align	4


	//----- nvinfo : EIATTR_REGCOUNT
	.align		4
        /*0000*/ 	.byte	0x04, 0x2f
        /*0002*/ 	.short	(.L_2 - .L_1)
	.align		4
.L_1:
        /*0004*/ 	.word	index@(_Z17test_print_kernelPKfi)
        /*0008*/ 	.word	0x00000018


	//----- nvinfo : EIATTR_FRAME_SIZE
	.align		4
.L_2:
        /*000c*/ 	.byte	0x04, 0x11
        /*000e*/ 	.short	(.L_4 - .L_3)
	.align		4
.L_3:
        /*0010*/ 	.word	index@(_Z17test_print_kernelPKfi)
        /*0014*/ 	.word	0x00000020


	//----- nvinfo : EIATTR_MIN_STACK_SIZE
	.align		4
.L_4:
        /*0018*/ 	.byte	0x04, 0x12
        /*001a*/ 	.short	(.L_6 - .L_5)
	.align		4
.L_5:
        /*001c*/ 	.word	index@(_Z17test_print_kernelPKfi)
        /*0020*/ 	.word	0x00000020
.L_6:


//--------------------- .nv.compat                --------------------------
	.section	.nv.compat,"",@"SHT_CUDA_COMPAT_INFO"
	.align	4
        /*0000*/ 	.byte	0x02, 0x09, 0x00, 0x00, 0x02, 0x02, 0x01, 0x00, 0x02, 0x05, 0x05, 0x00, 0x03, 0x07, 0x01, 0x01
        /*0010*/ 	.byte	0x02, 0x03, 0x00, 0x00, 0x02, 0x06, 0x01, 0x00, 0x04, 0x0b, 0x08, 0x00, 0x09, 0x00, 0x00, 0x00
        /*0020*/ 	.byte	0x00, 0x00, 0x00, 0x00


//--------------------- .nv.info._Z17test_print_kernelPKfi --------------------------
	.section	.nv.info._Z17test_print_kernelPKfi,"",@"SHT_CUDA_INFO"
	.sectionflags	@""
	.align	4


	//----- nvinfo : EIATTR_CUDA_API_VERSION
	.align		4
        /*0000*/ 	.byte	0x04, 0x37
        /*0002*/ 	.short	(.L_8 - .L_7)
.L_7:
        /*0004*/ 	.word	0x00000082


	//----- nvinfo : EIATTR_KPARAM_INFO
	.align		4
.L_8:
        /*0008*/ 	.byte	0x04, 0x17
        /*000a*/ 	.short	(.L_10 - .L_9)
.L_9:
        /*000c*/ 	.word	0x00000000
        /*0010*/ 	.short	0x0001
        /*0012*/ 	.short	0x0008
        /*0014*/ 	.byte	0x00, 0xf0, 0x11, 0x00


	//----- nvinfo : EIATTR_KPARAM_INFO
	.align		4
.L_10:
        /*0018*/ 	.byte	0x04, 0x17
        /*001a*/ 	.short	(.L_12 - .L_11)
.L_11:
        /*001c*/ 	.word	0x00000000
        /*0020*/ 	.short	0x0000
        /*0022*/ 	.short	0x0000
        /*0024*/ 	.byte	0x00, 0xf5, 0x21, 0x00


	//----- nvinfo : EIATTR_SPARSE_MMA_MASK
	.align		4
.L_12:
        /*0028*/ 	.byte	0x03, 0x50
        /*002a*/ 	.short	0x0000


	//----- nvinfo : EIATTR_MAXREG_COUNT
	.align		4
        /*002c*/ 	.byte	0x03, 0x1b
        /*002e*/ 	.short	0x00ff


	//----- nvinfo : EIATTR_EXTERNS
	.align		4
        /*0030*/ 	.byte	0x04, 0x0f
        /*0032*/ 	.short	(.L_14 - .L_13)


	//   ....[0]....
	.align		4
.L_13:
        /*0034*/ 	.word	index@(vprintf)


	//----- nvinfo : EIATTR_MERCURY_ISA_VERSION
	.align		4
.L_14:
        /*0038*/ 	.byte	0x03, 0x5f
        /*003a*/ 	.short	0x0101


	//----- nvinfo : EIATTR_VRC_CTA_INIT_COUNT
	.align		4
        /*003c*/ 	.byte	0x02, 0x4a
	.zero		1
	.zero		1


	//----- nvinfo : EIATTR_SYSCALL_OFFSETS
	.align		4
        /*0040*/ 	.byte	0x04, 0x46
        /*0042*/ 	.short	(.L_16 - .L_15)


	//   ....[0]....
.L_15:
        /*0044*/ 	.word	0x00000190


	//----- nvinfo : EIATTR_EXIT_INSTR_OFFSETS
	.align		4
.L_16:
        /*0048*/ 	.byte	0x04, 0x1c
        /*004a*/ 	.short	(.L_18 - .L_17)


	//   ....[0]....
.L_17:
        /*004c*/ 	.word	0x000001a0


	//----- nvinfo : EIATTR_CBANK_PARAM_SIZE
	.align		4
.L_18:
        /*0050*/ 	.byte	0x03, 0x19
        /*0052*/ 	.short	0x000c


	//----- nvinfo : EIATTR_PARAM_CBANK
	.align		4
        /*0054*/ 	.byte	0x04, 0x0a
        /*0056*/ 	.short	(.L_20 - .L_19)
	.align		4
.L_19:
        /*0058*/ 	.word	index@(.nv.constant0._Z17test_print_kernelPKfi)
        /*005c*/ 	.short	0x0380
        /*005e*/ 	.short	0x000c


	//----- nvinfo : EIATTR_SW_WAR
	.align		4
.L_20:
        /*0060*/ 	.byte	0x04, 0x36
        /*0062*/ 	.short	(.L_22 - .L_21)
.L_21:
        /*0064*/ 	.word	0x00000008
.L_22:


//--------------------- .nv.callgraph             --------------------------
	.section	.nv.callgraph,"",@"SHT_CUDA_CALLGRAPH"
	.align	4
	.sectionentsize	8
	.align		4
        /*0000*/ 	.word	0x00000000
	.align		4
        /*0004*/ 	.word	0xffffffff
	.align		4
        /*0008*/ 	.word	index@(_Z17test_print_kernelPKfi)
	.align		4
        /*000c*/ 	.word	index@(vprintf)
	.align		4
        /*0010*/ 	.word	0x00000000
	.align		4
        /*0014*/ 	.word	0xfffffffe
	.align		4
        /*0018*/ 	.word	0x00000000
	.align		4
        /*001c*/ 	.word	0xfffffffd
	.align		4
        /*0020*/ 	.word	0x00000000
	.align		4
        /*0024*/ 	.word	0xfffffffc


//--------------------- .nv.constant4             --------------------------
	.section	.nv.constant4,"a",@progbits
	.align	8
	.align		8
.nv.constant4:
        /*0000*/ 	.dword	vprintf
	.align		8
        /*0008*/ 	.dword	$str


//--------------------- .text._Z17test_print_kernelPKfi --------------------------
	.section	.text._Z17test_print_kernelPKfi,"ax",@progbits
	.align	128
        .global         _Z17test_print_kernelPKfi
        .type           _Z17test_print_kernelPKfi,@function
        .size           _Z17test_print_kernelPKfi,(.L_x_2 - _Z17test_print_kernelPKfi)
        .other          _Z17test_print_kernelPKfi,@"STO_CUDA_ENTRY STV_DEFAULT"
_Z17test_print_kernelPKfi:
.text._Z17test_print_kernelPKfi:
[----:B------:R-:W0:Y:S01]  /*0000*/  LDC R1, c[0x0][0x37c] ;  /* 0x0000df00ff017b82 */ /* 0x000e220000000800 */
[----:B------:R-:W1:Y:S01]  /*0010*/  S2R R12, SR_TID.X ;  /* 0x00000000000c7919 */ /* 0x000e620000002100 */
[----:B------:R-:W2:Y:S06]  /*0020*/  LDCU UR6, c[0x0][0x2fc] ;  /* 0x00005f80ff0677ac */ /* 0x000eac0008000800 */
[----:B------:R-:W1:Y:S01]  /*0030*/  LDC R14, c[0x0][0x360] ;  /* 0x0000d800ff0e7b82 */ /* 0x000e620000000800 */
[----:B0-----:R-:W-:Y:S01]  /*0040*/  VIADD R1, R1, 0xffffffe0 ;  /* 0xffffffe001017836 */ /* 0x001fe20000000000 */
[----:B------:R-:W1:Y:S01]  /*0050*/  S2R R13, SR_CTAID.X ;  /* 0x00000000000d7919 */ /* 0x000e620000002500 */
[----:B------:R-:W0:Y:S05]  /*0060*/  LDCU.64 UR4, c[0x0][0x358] ;  /* 0x00006b00ff0477ac */ /* 0x000e2a0008000a00 */
[----:B------:R-:W3:Y:S01]  /*0070*/  LDC.64 R2, c[0x0][0x380] ;  /* 0x0000e000ff027b82 */ /* 0x000ee20000000a00 */
[----:B------:R-:W-:Y:S01]  /*0080*/  MOV R10, 0x0 ;  /* 0x00000000000a7802 */ /* 0x000fe20000000f00 */
[----:B------:R-:W4:Y:S01]  /*0090*/  LDCU.64 UR8, c[0x4][0x8] ;  /* 0x01000100ff0877ac */ /* 0x000f220008000a00 */
[----:B-1----:R-:W-:-:S04]  /*00a0*/  IMAD R0, R13, R14, R12 ;  /* 0x0000000e0d007224 */ /* 0x002fc800078e020c */
[----:B---3--:R-:W-:-:S06]  /*00b0*/  IMAD.WIDE R2, R0, 0x4, R2 ;  /* 0x0000000400027825 */ /* 0x008fcc00078e0202 */
[----:B0-----:R-:W3:Y:S01]  /*00c0*/  LDG.E R2, desc[UR4][R2.64] ;  /* 0x0000000402027981 */ /* 0x001ee2000c1e1900 */
[----:B------:R-:W0:Y:S01]  /*00d0*/  LDCU UR4, c[0x0][0x2f8] ;  /* 0x00005f00ff0477ac */ /* 0x000e220008000800 */
[----:B------:R-:W1:Y:S01]  /*00e0*/  LDC.64 R10, c[0x4][R10] ;  /* 0x010000000a0a7b82 */ /* 0x000e620000000a00 */
[----:B----4-:R-:W-:Y:S01]  /*00f0*/  IMAD.U32 R4, RZ, RZ, UR8 ;  /* 0x00000008ff047e24 */ /* 0x010fe2000f8e00ff */
[----:B------:R4:W-:Y:S01]  /*0100*/  STL.64 [R1+0x10], R12 ;  /* 0x0000100c01007387 */ /* 0x0009e20000100a00 */
[----:B------:R-:W-:-:S03]  /*0110*/  MOV R5, UR9 ;  /* 0x0000000900057c02 */ /* 0x000fc60008000f00 */
[----:B------:R4:W-:Y:S04]  /*0120*/  STL [R1+0x18], R14 ;  /* 0x0000180e01007387 */ /* 0x0009e80000100800 */
[----:B------:R4:W-:Y:S01]  /*0130*/  STL [R1], R0 ;  /* 0x0000000001007387 */ /* 0x0009e20000100800 */
[----:B0-----:R-:W-:-:S04]  /*0140*/  IADD3 R6, P0, PT, R1, UR4, RZ ;  /* 0x0000000401067c10 */ /* 0x001fc8000ff1e0ff */
[----:B--2---:R-:W-:Y:S01]  /*0150*/  IADD3.X R7, PT, PT, RZ, UR6, RZ, P0, !PT ;  /* 0x00000006ff077c10 */ /* 0x004fe200087fe4ff */
[----:B---3--:R-:W0:Y:S02]  /*0160*/  F2F.F64.F32 R8, R2 ;  /* 0x0000000200087310 */ /* 0x008e240000201800 */
[----:B01----:R4:W-:Y:S06]  /*0170*/  STL.64 [R1+0x8], R8 ;  /* 0x0000080801007387 */ /* 0x0039ec0000100a00 */
[----:B------:R-:W-:-:S07]  /*0180*/  LEPC R20, `(.L_x_0) ;  /* 0x000000001014794e */ /* 0x000fce0000000000 */
[----:B----4-:R-:W-:Y:S05]  /*0190*/  CALL.ABS.NOINC R10 ;  /* 0x000000000a007343 */ /* 0x010fea0003c00000 */
.L_x_0:
[----:B------:R-:W-:Y:S05]  /*01a0*/  EXIT ;  /* 0x000000000000794d */ /* 0x000fea0003800000 */
.L_x_1:
[----:B------:R-:W-:-:S00]  /*01b0*/  BRA `(.L_x_1) ;  /* 0xfffffffc00fc7947 */ /* 0x000fc0000383ffff */
[----:B------:R-:W-:-:S00]  /*01c0*/  NOP ;  /* 0x0000000000007918 */ /* 0x000fc00000000000 */
        /* <DEDUP_REMOVED lines=11> */
.L_x_2:


//--------------------- .nv.global.init           --------------------------
	.section	.nv.global.init,"aw",@progbits
.nv.global.init:
	.type		$str,@object
	.size		$str,(.L_0 - $str)
$str:
        /*0000*/ 	.byte	0x45, 0x6c, 0x65, 0x6d, 0x65, 0x6e, 0x74, 0x5b, 0x25, 0x64, 0x5d, 0x20, 0x3d, 0x20, 0x25, 0x66
        /*0010*/ 	.byte	0x2c, 0x20, 0x74, 0x68, 0x72, 0x65, 0x61, 0x64, 0x49, 0x64, 0x78, 0x2e, 0x78, 0x20, 0x3d, 0x20
        /*0020*/ 	.byte	0x25, 0x64, 0x2c, 0x20, 0x62, 0x6c, 0x6f, 0x63, 0x6b, 0x49, 0x64, 0x78, 0x2e, 0x78, 0x3d, 0x25
        /*0030*/ 	.byte	0x64, 0x2c, 0x20, 0x62, 0x6c, 0x6f, 0x63, 0x6b, 0x44, 0x69, 0x6d, 0x2e, 0x78, 0x3d, 0x25, 0x64
        /*0040*/ 	.byte	0x0a, 0x00
.L_0:


//--------------------- .nv.shared.reserved.0     --------------------------
	.section	.nv.shared.reserved.0,"aw",@nobits
	.weak		__nv_reservedSMEM_offset_0_alias
	.size		__nv_reservedSMEM_offset_0_alias, 0, 64
	.other		__nv_reservedSMEM_offset_0_alias,@"STO_CUDA_RESERVED_SHARED STV_DEFAULT"
__nv_reservedSMEM_offset_0_alias:
	.zero		0
	.zero		64


//--------------------- .nv.constant0._Z17test_print_kernelPKfi --------------------------
	.section	.nv.constant0._Z17test_print_kernelPKfi,"a",@progbits
	.sectionflags	@""
	.align	4
.nv.constant0._Z17test_print_kernelPKfi:
	.zero		908


//--------------------- SYMBOLS --------------------------

	.type		.nv.reservedSmem.offset0,@object
	.size		.nv.reservedSmem.offset0,0x4
	.type		vprintf,@function
